//
// Generated by NVIDIA NVVM Compiler
//
// Compiler Build ID: CL-36424714
// Cuda compilation tools, release 13.0, V13.0.88
// Based on NVVM 20.0.0
//

.version 9.0
.target sm_100
.address_size 64

	// .globl	_Z21matrixMulSharedKernelPfS_S_i
// _ZZ21matrixMulSharedKernelPfS_S_iE3s_A has been demoted
// _ZZ21matrixMulSharedKernelPfS_S_iE3s_B has been demoted

.visible .entry _Z21matrixMulSharedKernelPfS_S_i(
	.param .u64 .ptr .align 1 _Z21matrixMulSharedKernelPfS_S_i_param_0,
	.param .u64 .ptr .align 1 _Z21matrixMulSharedKernelPfS_S_i_param_1,
	.param .u64 .ptr .align 1 _Z21matrixMulSharedKernelPfS_S_i_param_2,
	.param .u32 _Z21matrixMulSharedKernelPfS_S_i_param_3
)
{
	.reg .pred 	%p<20>;
	.reg .b32 	%r<81>;
	.reg .b32 	%f<79>;
	.reg .b64 	%rd<20>;
	// demoted variable
	.shared .align 4 .b8 _ZZ21matrixMulSharedKernelPfS_S_iE3s_A[8192];
	// demoted variable
	.shared .align 4 .b8 _ZZ21matrixMulSharedKernelPfS_S_iE3s_B[32768];
	ld.param.u64 	%rd6, [_Z21matrixMulSharedKernelPfS_S_i_param_0];
	ld.param.u64 	%rd8, [_Z21matrixMulSharedKernelPfS_S_i_param_1];
	ld.param.u32 	%r23, [_Z21matrixMulSharedKernelPfS_S_i_param_3];
	cvta.to.global.u64 	%rd1, %rd8;
	mov.u32 	%r24, %ctaid.x;
	mov.u32 	%r25, %ctaid.y;
	mov.u32 	%r1, %tid.x;
	mov.u32 	%r2, %tid.y;
	shl.b32 	%r26, %r25, 5;
	add.s32 	%r3, %r26, %r2;
	shl.b32 	%r27, %r24, 7;
	shl.b32 	%r4, %r1, 2;
	add.s32 	%r5, %r27, %r4;
	setp.lt.s32 	%p3, %r23, 1;
	mov.f32 	%f63, 0f00000000;
	mov.f32 	%f64, %f63;
	mov.f32 	%f65, %f63;
	mov.f32 	%f66, %f63;
	@%p3 bra 	$L__BB0_17;
	cvta.to.global.u64 	%rd9, %rd6;
	mul.lo.s32 	%r6, %r23, %r3;
	mul.wide.u32 	%rd10, %r1, 16;
	add.s64 	%rd2, %rd9, %rd10;
	shl.b32 	%r7, %r1, 4;
	add.s32 	%r8, %r5, %r4;
	shl.b32 	%r29, %r2, 9;
	mov.u32 	%r30, _ZZ21matrixMulSharedKernelPfS_S_iE3s_B;
	add.s32 	%r9, %r30, %r29;
	mov.b32 	%r77, 0;
	mov.f32 	%f63, 0f00000000;
	mov.u32 	%r78, %r77;
$L__BB0_2:
	setp.lt.u32 	%p4, %r3, %r23;
	add.s32 	%r12, %r77, %r2;
	setp.lt.s32 	%p5, %r12, %r23;
	and.pred  	%p6, %p5, %p4;
	shl.b32 	%r32, %r2, 7;
	mov.u32 	%r33, _ZZ21matrixMulSharedKernelPfS_S_iE3s_A;
	add.s32 	%r34, %r33, %r32;
	shl.b32 	%r35, %r78, 12;
	add.s32 	%r13, %r34, %r35;
	@%p6 bra 	$L__BB0_4;
	shl.b32 	%r36, %r4, 2;
	add.s32 	%r37, %r13, %r36;
	mov.b32 	%r38, 0;
	st.shared.u32 	[%r37], %r38;
	st.shared.u32 	[%r37+4], %r38;
	st.shared.u32 	[%r37+8], %r38;
	st.shared.u32 	[%r37+12], %r38;
	bra.uni 	$L__BB0_5;
$L__BB0_4:
	shl.b32 	%r39, %r12, 2;
	add.s32 	%r40, %r39, %r6;
	mul.wide.u32 	%rd11, %r40, 4;
	add.s64 	%rd12, %rd2, %rd11;
	ld.global.v4.f32 	{%f35, %f36, %f37, %f38}, [%rd12];
	add.s32 	%r41, %r13, %r7;
	st.shared.f32 	[%r41], %f35;
	st.shared.f32 	[%r41+4], %f36;
	st.shared.f32 	[%r41+8], %f37;
	st.shared.f32 	[%r41+12], %f38;
$L__BB0_5:
	max.s32 	%r42, %r8, %r12;
	setp.lt.s32 	%p7, %r42, %r23;
	@%p7 bra 	$L__BB0_7;
	shl.b32 	%r43, %r78, 14;
	add.s32 	%r44, %r9, %r43;
	shl.b32 	%r45, %r4, 2;
	add.s32 	%r46, %r44, %r45;
	mov.b32 	%r47, 0;
	st.shared.u32 	[%r46], %r47;
	st.shared.u32 	[%r46+4], %r47;
	st.shared.u32 	[%r46+8], %r47;
	st.shared.u32 	[%r46+12], %r47;
	bra.uni 	$L__BB0_8;
$L__BB0_7:
	mad.lo.s32 	%r48, %r12, %r23, %r8;
	mul.wide.s32 	%rd13, %r48, 4;
	add.s64 	%rd14, %rd1, %rd13;
	ld.global.v4.f32 	{%f39, %f40, %f41, %f42}, [%rd14];
	shl.b32 	%r49, %r78, 14;
	add.s32 	%r50, %r9, %r49;
	add.s32 	%r51, %r50, %r7;
	st.shared.f32 	[%r51], %f39;
	st.shared.f32 	[%r51+4], %f40;
	st.shared.f32 	[%r51+8], %f41;
	st.shared.f32 	[%r51+12], %f42;
$L__BB0_8:
	setp.lt.s32 	%p8, %r8, %r23;
	setp.lt.u32 	%p9, %r3, %r23;
	bar.sync 	0;
	add.s32 	%r77, %r77, 32;
	xor.b32  	%r15, %r78, 1;
	add.s32 	%r54, %r12, 32;
	setp.lt.s32 	%p10, %r54, %r23;
	and.pred  	%p1, %p10, %p9;
	xor.b32  	%r59, %r35, 4096;
	add.s32 	%r60, %r34, %r59;
	shl.b32 	%r61, %r54, 2;
	add.s32 	%r62, %r61, %r6;
	mul.wide.u32 	%rd15, %r62, 4;
	add.s64 	%rd3, %rd2, %rd15;
	add.s32 	%r16, %r60, %r7;
	and.pred  	%p2, %p8, %p10;
	shl.b32 	%r63, %r78, 14;
	xor.b32  	%r64, %r63, 16384;
	add.s32 	%r65, %r9, %r64;
	mad.lo.s32 	%r66, %r54, %r23, %r8;
	mul.wide.s32 	%rd16, %r66, 4;
	add.s64 	%rd4, %rd1, %rd16;
	add.s32 	%r17, %r65, %r7;
	mov.u32 	%r67, _ZZ21matrixMulSharedKernelPfS_S_iE3s_B;
	add.s32 	%r68, %r7, %r67;
	add.s32 	%r69, %r68, %r63;
	add.s32 	%r79, %r69, 512;
	mov.b32 	%r80, 4;
	not.pred 	%p12, %p1;
	not.pred 	%p13, %p2;
$L__BB0_9:
	setp.ge.s32 	%p11, %r77, %r23;
	@%p11 bra 	$L__BB0_15;
	mov.f32 	%f67, 0f00000000;
	mov.f32 	%f68, %f67;
	mov.f32 	%f69, %f67;
	mov.f32 	%f70, %f67;
	@%p12 bra 	$L__BB0_12;
	ld.global.v4.f32 	{%f67, %f68, %f69, %f70}, [%rd3];
$L__BB0_12:
	st.shared.f32 	[%r16], %f67;
	st.shared.f32 	[%r16+4], %f68;
	st.shared.f32 	[%r16+8], %f69;
	st.shared.f32 	[%r16+12], %f70;
	mov.f32 	%f71, 0f00000000;
	mov.f32 	%f72, %f71;
	mov.f32 	%f73, %f71;
	mov.f32 	%f74, %f71;
	@%p13 bra 	$L__BB0_14;
	ld.global.v4.f32 	{%f71, %f72, %f73, %f74}, [%rd4];
$L__BB0_14:
	st.shared.f32 	[%r17], %f71;
	st.shared.f32 	[%r17+4], %f72;
	st.shared.f32 	[%r17+8], %f73;
	st.shared.f32 	[%r17+12], %f74;
	bar.sync 	0;
$L__BB0_15:
	add.s32 	%r70, %r13, %r80;
	ld.shared.f32 	%f45, [%r70+-4];
	ld.shared.f32 	%f46, [%r79+-512];
	fma.rn.f32 	%f47, %f45, %f46, %f66;
	ld.shared.f32 	%f48, [%r79+-508];
	fma.rn.f32 	%f49, %f45, %f48, %f65;
	ld.shared.f32 	%f50, [%r79+-504];
	fma.rn.f32 	%f51, %f45, %f50, %f64;
	ld.shared.f32 	%f52, [%r79+-500];
	fma.rn.f32 	%f53, %f45, %f52, %f63;
	ld.shared.f32 	%f54, [%r70];
	ld.shared.f32 	%f55, [%r79];
	fma.rn.f32 	%f66, %f54, %f55, %f47;
	ld.shared.f32 	%f56, [%r79+4];
	fma.rn.f32 	%f65, %f54, %f56, %f49;
	ld.shared.f32 	%f57, [%r79+8];
	fma.rn.f32 	%f64, %f54, %f57, %f51;
	ld.shared.f32 	%f58, [%r79+12];
	fma.rn.f32 	%f63, %f54, %f58, %f53;
	add.s32 	%r80, %r80, 8;
	add.s32 	%r79, %r79, 1024;
	setp.ne.s32 	%p14, %r80, 132;
	@%p14 bra 	$L__BB0_9;
	setp.lt.s32 	%p15, %r77, %r23;
	bar.sync 	0;
	mov.u32 	%r78, %r15;
	@%p15 bra 	$L__BB0_2;
$L__BB0_17:
	max.s32 	%r72, %r3, %r5;
	setp.ge.s32 	%p16, %r72, %r23;
	@%p16 bra 	$L__BB0_24;
	ld.param.u64 	%rd19, [_Z21matrixMulSharedKernelPfS_S_i_param_2];
	mad.lo.s32 	%r73, %r23, %r3, %r5;
	cvta.to.global.u64 	%rd17, %rd19;
	mul.wide.u32 	%rd18, %r73, 4;
	add.s64 	%rd5, %rd17, %rd18;
	st.global.f32 	[%rd5], %f66;
	add.s32 	%r74, %r5, 1;
	setp.ge.s32 	%p17, %r74, %r23;
	@%p17 bra 	$L__BB0_20;
	st.global.f32 	[%rd5+4], %f65;
$L__BB0_20:
	add.s32 	%r75, %r5, 2;
	setp.ge.s32 	%p18, %r75, %r23;
	@%p18 bra 	$L__BB0_22;
	st.global.f32 	[%rd5+8], %f64;
$L__BB0_22:
	add.s32 	%r76, %r5, 3;
	setp.ge.s32 	%p19, %r76, %r23;
	@%p19 bra 	$L__BB0_24;
	st.global.f32 	[%rd5+12], %f63;
$L__BB0_24:
	ret;

}


// ===== COMPILED SASS (sm_100) =====

	.target	sm_100

	.elftype	@"ET_EXEC"


//--------------------- .note.nv.tkinfo           --------------------------
	.section	.note.nv.tkinfo,"",@"SHT_NOTE"
	.sectionflags	@"SHF_NOTE_NV_TKINFO"
	.tkinfo
        /*0018*/ 	.word	0x00000002
        /*0030*/ 	.string	""
        /*0030*/ 	.string	"ptxas"
        /*0030*/ 	.string	"Cuda compilation tools, release 13.0, V13.0.88"
        /*0030*/ 	.string	"Build cuda_13.0.r13.0/compiler.36424714_0"
        /*0030*/ 	.string	"-arch sm_100 -m 64 "



//--------------------- .note.nv.cuinfo           --------------------------
	.section	.note.nv.cuinfo,"",@"SHT_NOTE"
	.sectionflags	@"SHF_NOTE_NV_CUINFO"
        /*0018*/ 	.short	0x0002
        /*001a*/ 	.short	0x0064
        /*001c*/ 	.short	0x0082
	.zero		2


//--------------------- .nv.info                  --------------------------
	.section	.nv.info,"",@"SHT_CUDA_INFO"
	.align	4


	//----- nvinfo : EIATTR_REGCOUNT
	.align		4
        /*0000*/ 	.byte	0x04, 0x2f
        /*0002*/ 	.short	(.L_1 - .L_0)
	.align		4
.L_0:
        /*0004*/ 	.word	index@(_Z21matrixMulSharedKernelPfS_S_i)
        /*0008*/ 	.word	0x00000022


	//----- nvinfo : EIATTR_FRAME_SIZE
	.align		4
.L_1:
        /*000c*/ 	.byte	0x04, 0x11
        /*000e*/ 	.short	(.L_3 - .L_2)
	.align		4
.L_2:
        /*0010*/ 	.word	index@(_Z21matrixMulSharedKernelPfS_S_i)
        /*0014*/ 	.word	0x00000000


	//----- nvinfo : EIATTR_MIN_STACK_SIZE
	.align		4
.L_3:
        /*0018*/ 	.byte	0x04, 0x12
        /*001a*/ 	.short	(.L_5 - .L_4)
	.align		4
.L_4:
        /*001c*/ 	.word	index@(_Z21matrixMulSharedKernelPfS_S_i)
        /*0020*/ 	.word	0x00000000
.L_5:


//--------------------- .nv.compat                --------------------------
	.section	.nv.compat,"",@"SHT_CUDA_COMPAT_INFO"
	.align	4
        /*0000*/ 	.byte	0x02, 0x09, 0x00, 0x00, 0x02, 0x02, 0x01, 0x00, 0x02, 0x05, 0x05, 0x00, 0x03, 0x07, 0x01, 0x01
        /*0010*/ 	.byte	0x02, 0x03, 0x00, 0x00, 0x02, 0x06, 0x01, 0x00, 0x04, 0x0b, 0x08, 0x00, 0x09, 0x00, 0x00, 0x00
        /*0020*/ 	.byte	0x00, 0x00, 0x00, 0x00


//--------------------- .nv.info._Z21matrixMulSharedKernelPfS_S_i --------------------------
	.section	.nv.info._Z21matrixMulSharedKernelPfS_S_i,"",@"SHT_CUDA_INFO"
	.sectionflags	@""
	.align	4


	//----- nvinfo : EIATTR_CUDA_API_VERSION
	.align		4
        /*0000*/ 	.byte	0x04, 0x37
        /*0002*/ 	.short	(.L_7 - .L_6)
.L_6:
        /*0004*/ 	.word	0x00000082


	//----- nvinfo : EIATTR_KPARAM_INFO
	.align		4
.L_7:
        /*0008*/ 	.byte	0x04, 0x17
        /*000a*/ 	.short	(.L_9 - .L_8)
.L_8:
        /*000c*/ 	.word	0x00000000
        /*0010*/ 	.short	0x0003
        /*0012*/ 	.short	0x0018
        /*0014*/ 	.byte	0x00, 0xf0, 0x11, 0x00


	//----- nvinfo : EIATTR_KPARAM_INFO
	.align		4
.L_9:
        /*0018*/ 	.byte	0x04, 0x17
        /*001a*/ 	.short	(.L_11 - .L_10)
.L_10:
        /*001c*/ 	.word	0x00000000
        /*0020*/ 	.short	0x0002
        /*0022*/ 	.short	0x0010
        /*0024*/ 	.byte	0x00, 0xf5, 0x21, 0x00


	//----- nvinfo : EIATTR_KPARAM_INFO
	.align		4
.L_11:
        /*0028*/ 	.byte	0x04, 0x17
        /*002a*/ 	.short	(.L_13 - .L_12)
.L_12:
        /*002c*/ 	.word	0x00000000
        /*0030*/ 	.short	0x0001
        /*0032*/ 	.short	0x0008
        /*0034*/ 	.byte	0x00, 0xf5, 0x21, 0x00


	//----- nvinfo : EIATTR_KPARAM_INFO
	.align		4
.L_13:
        /*0038*/ 	.byte	0x04, 0x17
        /*003a*/ 	.short	(.L_15 - .L_14)
.L_14:
        /*003c*/ 	.word	0x00000000
        /*0040*/ 	.short	0x0000
        /*0042*/ 	.short	0x0000
        /*0044*/ 	.byte	0x00, 0xf5, 0x21, 0x00


	//----- nvinfo : EIATTR_SPARSE_MMA_MASK
	.align		4
.L_15:
        /*0048*/ 	.byte	0x03, 0x50
        /*004a*/ 	.short	0x0000


	//----- nvinfo : EIATTR_MAXREG_COUNT
	.align		4
        /*004c*/ 	.byte	0x03, 0x1b
        /*004e*/ 	.short	0x00ff


	//----- nvinfo : EIATTR_NUM_BARRIERS
	.align		4
        /*0050*/ 	.byte	0x02, 0x4c
        /*0052*/ 	.byte	0x01
	.zero		1


	//----- nvinfo : EIATTR_MERCURY_ISA_VERSION
	.align		4
        /*0054*/ 	.byte	0x03, 0x5f
        /*0056*/ 	.short	0x0101


	//----- nvinfo : EIATTR_VRC_CTA_INIT_COUNT
	.align		4
        /*0058*/ 	.byte	0x02, 0x4a
	.zero		1
	.zero		1


	//----- nvinfo : EIATTR_EXIT_INSTR_OFFSETS
	.align		4
        /*005c*/ 	.byte	0x04, 0x1c
        /*005e*/ 	.short	(.L_17 - .L_16)


	//   ....[0]....
.L_16:
        /*0060*/ 	.word	0x000006d0


	//   ....[1]....
        /*0064*/ 	.word	0x000007a0


	//   ....[2]....
        /*0068*/ 	.word	0x000007c0


	//----- nvinfo : EIATTR_CBANK_PARAM_SIZE
	.align		4
.L_17:
        /*006c*/ 	.byte	0x03, 0x19
        /*006e*/ 	.short	0x001c


	//----- nvinfo : EIATTR_PARAM_CBANK
	.align		4
        /*0070*/ 	.byte	0x04, 0x0a
        /*0072*/ 	.short	(.L_19 - .L_18)
	.align		4
.L_18:
        /*0074*/ 	.word	index@(.nv.constant0._Z21matrixMulSharedKernelPfS_S_i)
        /*0078*/ 	.short	0x0380
        /*007a*/ 	.short	0x001c


	//----- nvinfo : EIATTR_SW_WAR
	.align		4
.L_19:
        /*007c*/ 	.byte	0x04, 0x36
        /*007e*/ 	.short	(.L_21 - .L_20)
.L_20:
        /*0080*/ 	.word	0x00000008
.L_21:


//--------------------- .nv.callgraph             --------------------------
	.section	.nv.callgraph,"",@"SHT_CUDA_CALLGRAPH"
	.align	4
	.sectionentsize	8
	.align		4
        /*0000*/ 	.word	0x00000000
	.align		4
        /*0004*/ 	.word	0xffffffff
	.align		4
        /*0008*/ 	.word	0x00000000
	.align		4
        /*000c*/ 	.word	0xfffffffe
	.align		4
        /*0010*/ 	.word	0x00000000
	.align		4
        /*0014*/ 	.word	0xfffffffd
	.align		4
        /*0018*/ 	.word	0x00000000
	.align		4
        /*001c*/ 	.word	0xfffffffc


//--------------------- .text._Z21matrixMulSharedKernelPfS_S_i --------------------------
	.section	.text._Z21matrixMulSharedKernelPfS_S_i,"ax",@progbits
	.align	128
        .global         _Z21matrixMulSharedKernelPfS_S_i
        .type           _Z21matrixMulSharedKernelPfS_S_i,@function
        .size           _Z21matrixMulSharedKernelPfS_S_i,(.L_x_5 - _Z21matrixMulSharedKernelPfS_S_i)
        .other          _Z21matrixMulSharedKernelPfS_S_i,@"STO_CUDA_ENTRY STV_DEFAULT"
_Z21matrixMulSharedKernelPfS_S_i:
.text._Z21matrixMulSharedKernelPfS_S_i:
[----:B------:R-:W-:Y:S01]  /*0000*/  LDC R1, c[0x0][0x37c] ;  /* 0x0000df00ff017b82 */ /* 0x000fe20000000800 */
[----:B------:R-:W0:Y:S01]  /*0010*/  S2R R3, SR_TID.X ;  /* 0x0000000000037919 */ /* 0x000e220000002100 */
[----:B------:R-:W1:Y:S01]  /*0020*/  LDCU UR6, c[0x0][0x398] ;  /* 0x00007300ff0677ac */ /* 0x000e620008000800 */
[----:B------:R-:W-:Y:S02]  /*0030*/  HFMA2 R17, -RZ, RZ, 0, 0 ;  /* 0x00000000ff117431 */ /* 0x000fe400000001ff */
[----:B------:R-:W-:Y:S01]  /*0040*/  IMAD.MOV.U32 R20, RZ, RZ, RZ ;  /* 0x000000ffff147224 */ /* 0x000fe200078e00ff */
[----:B------:R-:W2:Y:S01]  /*0050*/  S2R R5, SR_CTAID.Y ;  /* 0x0000000000057919 */ /* 0x000ea20000002600 */
[----:B------:R-:W-:Y:S01]  /*0060*/  CS2R R18, SRZ ;  /* 0x0000000000127805 */ /* 0x000fe2000001ff00 */
[----:B------:R-:W3:Y:S01]  /*0070*/  LDCU.64 UR8, c[0x0][0x358] ;  /* 0x00006b00ff0877ac */ /* 0x000ee20008000a00 */
[----:B------:R-:W2:Y:S01]  /*0080*/  S2R R2, SR_TID.Y ;  /* 0x0000000000027919 */ /* 0x000ea20000002200 */
[----:B------:R-:W4:Y:S01]  /*0090*/  S2R R7, SR_CTAID.X ;  /* 0x0000000000077919 */ /* 0x000f220000002500 */
[----:B-1----:R-:W-:Y:S01]  /*00a0*/  UISETP.GE.AND UP0, UPT, UR6, 0x1, UPT ;  /* 0x000000010600788c */ /* 0x002fe2000bf06270 */
[----:B0-----:R-:W-:-:S02]  /*00b0*/  IMAD.SHL.U32 R0, R3, 0x4, RZ ;  /* 0x0000000403007824 */ /* 0x001fc400078e00ff */
[----:B--2---:R-:W-:Y:S02]  /*00c0*/  IMAD R16, R5, 0x20, R2 ;  /* 0x0000002005107824 */ /* 0x004fe400078e0202 */
[----:B----4-:R-:W-:-:S04]  /*00d0*/  IMAD R7, R7, 0x80, R0 ;  /* 0x0000008007077824 */ /* 0x010fc800078e0200 */
[----:B---3--:R-:W-:Y:S05]  /*00e0*/  BRA.U !UP0, `(.L_x_0) ;  /* 0x0000000508707547 */ /* 0x008fea000b800000 */
[----:B------:R-:W0:Y:S01]  /*00f0*/  S2UR UR5, SR_CgaCtaId ;  /* 0x00000000000579c3 */ /* 0x000e220000008800 */
[----:B------:R-:W-:Y:S01]  /*0100*/  UMOV UR4, 0x400 ;  /* 0x0000040000047882 */ /* 0x000fe20000000000 */
[----:B------:R-:W-:Y:S01]  /*0110*/  IADD3 R0, PT, PT, R0, R7, RZ ;  /* 0x0000000700007210 */ /* 0x000fe20007ffe0ff */
[----:B------:R-:W-:Y:S01]  /*0120*/  UIADD3 UR4, UPT, UPT, UR4, 0x2000, URZ ;  /* 0x0000200004047890 */ /* 0x000fe2000fffe0ff */
[----:B------:R-:W-:Y:S02]  /*0130*/  IMAD R5, R16, UR6, RZ ;  /* 0x0000000610057c24 */ /* 0x000fe4000f8e02ff */
[----:B------:R-:W-:Y:S02]  /*0140*/  IMAD.MOV.U32 R20, RZ, RZ, RZ ;  /* 0x000000ffff147224 */ /* 0x000fe400078e00ff */
[----:B------:R-:W1:Y:S01]  /*0150*/  LDC.64 R26, c[0x0][0x380] ;  /* 0x0000e000ff1a7b82 */ /* 0x000e620000000a00 */
[----:B------:R-:W-:Y:S01]  /*0160*/  IMAD.MOV.U32 R23, RZ, RZ, RZ ;  /* 0x000000ffff177224 */ /* 0x000fe200078e00ff */
[----:B0-----:R-:W-:-:S06]  /*0170*/  ULEA UR4, UR5, UR4, 0x18 ;  /* 0x0000000405047291 */ /* 0x001fcc000f8ec0ff */
[----:B------:R-:W-:Y:S01]  /*0180*/  LEA R4, R2, UR4, 0x9 ;  /* 0x0000000402047c11 */ /* 0x000fe2000f8e48ff */
[----:B------:R-:W-:Y:S01]  /*0190*/  UMOV UR4, URZ ;  /* 0x000000ff00047c82 */ /* 0x000fe20008000000 */
[----:B-1----:R-:W-:-:S07]  /*01a0*/  IMAD.WIDE.U32 R26, R3, 0x10, R26 ;  /* 0x00000010031a7825 */ /* 0x002fce00078e001a */
.L_x_3:
[----:B------:R-:W0:Y:S01]  /*01b0*/  LDCU UR10, c[0x0][0x398] ;  /* 0x00007300ff0a77ac */ /* 0x000e220008000800 */
[----:B------:R-:W-:Y:S01]  /*01c0*/  IADD3 R25, PT, PT, R2, UR4, RZ ;  /* 0x0000000402197c10 */ /* 0x000fe2000fffe0ff */
[----:B------:R-:W1:Y:S03]  /*01d0*/  LDC.64 R28, c[0x0][0x388] ;  /* 0x0000e200ff1c7b82 */ /* 0x000e660000000a00 */
[----:B------:R-:W-:Y:S02]  /*01e0*/  VIMNMX R6, PT, PT, R0, R25, !PT ;  /* 0x0000001900067248 */ /* 0x000fe40007fe0100 */
[----:B0-----:R-:W-:Y:S02]  /*01f0*/  ISETP.GE.U32.AND P0, PT, R16, UR10, PT ;  /* 0x0000000a10007c0c */ /* 0x001fe4000bf06070 */
[----:B------:R-:W-:Y:S02]  /*0200*/  ISETP.GE.AND P1, PT, R6, UR10, PT ;  /* 0x0000000a06007c0c */ /* 0x000fe4000bf26270 */
[----:B------:R-:W-:-:S11]  /*0210*/  ISETP.LT.AND P0, PT, R25, UR10, !P0 ;  /* 0x0000000a19007c0c */ /* 0x000fd6000c701270 */
[C---:B------:R-:W-:Y:S02]  /*0220*/  @!P1 IMAD R13, R25.reuse, UR10, R0 ;  /* 0x0000000a190d9c24 */ /* 0x040fe4000f8e0200 */
[----:B------:R-:W-:Y:S02]  /*0230*/  @P0 IMAD R9, R25, 0x4, R5 ;  /* 0x0000000419090824 */ /* 0x000fe400078e0205 */
[----:B-1----:R-:W-:-:S04]  /*0240*/  @!P1 IMAD.WIDE R12, R13, 0x4, R28 ;  /* 0x000000040d0c9825 */ /* 0x002fc800078e021c */
[----:B------:R-:W-:Y:S02]  /*0250*/  @P0 IMAD.WIDE.U32 R8, R9, 0x4, R26 ;  /* 0x0000000409080825 */ /* 0x000fe400078e001a */
[----:B------:R-:W2:Y:S04]  /*0260*/  @!P1 LDG.E.128 R12, desc[UR8][R12.64] ;  /* 0x000000080c0c9981 */ /* 0x000ea8000c1e1d00 */
[----:B------:R-:W3:Y:S01]  /*0270*/  @P0 LDG.E.128 R8, desc[UR8][R8.64] ;  /* 0x0000000808080981 */ /* 0x000ee2000c1e1d00 */
[----:B------:R-:W0:Y:S01]  /*0280*/  S2UR UR6, SR_CgaCtaId ;  /* 0x00000000000679c3 */ /* 0x000e220000008800 */
[----:B------:R-:W-:Y:S01]  /*0290*/  UMOV UR5, 0x400 ;  /* 0x0000040000057882 */ /* 0x000fe20000000000 */
[C---:B------:R-:W-:Y:S01]  /*02a0*/  IMAD.SHL.U32 R22, R23.reuse, 0x1000, RZ ;  /* 0x0000100017167824 */ /* 0x040fe200078e00ff */
[----:B------:R-:W-:Y:S01]  /*02b0*/  LEA R30, R23, R4, 0xe ;  /* 0x00000004171e7211 */ /* 0x000fe200078e70ff */
[----:B0-----:R-:W-:-:S06]  /*02c0*/  ULEA UR7, UR6, UR5, 0x18 ;  /* 0x0000000506077291 */ /* 0x001fcc000f8ec0ff */
[----:B------:R-:W-:-:S04]  /*02d0*/  LEA R21, R2, UR7, 0x7 ;  /* 0x0000000702157c11 */ /* 0x000fc8000f8e38ff */
[----:B------:R-:W-:Y:S01]  /*02e0*/  IADD3 R6, PT, PT, R21, R22, RZ ;  /* 0x0000001615067210 */ /* 0x000fe20007ffe0ff */
[----:B------:R-:W-:-:S04]  /*02f0*/  IMAD R30, R3, 0x10, R30 ;  /* 0x00000010031e7824 */ /* 0x000fc800078e021e */
[----:B------:R-:W-:Y:S01]  /*0300*/  IMAD R24, R3, 0x10, R6 ;  /* 0x0000001003187824 */ /* 0x000fe200078e0206 */
[----:B------:R-:W-:-:S04]  /*0310*/  UIADD3 UR5, UPT, UPT, UR5, 0x2000, URZ ;  /* 0x0000200005057890 */ /* 0x000fc8000fffe0ff */
[----:B------:R-:W-:Y:S01]  /*0320*/  @!P0 STS.128 [R24], RZ ;  /* 0x000000ff18008388 */ /* 0x000fe20000000c00 */
[----:B------:R-:W-:Y:S01]  /*0330*/  ULEA UR5, UR6, UR5, 0x18 ;  /* 0x0000000506057291 */ /* 0x000fe2000f8ec0ff */
[----:B------:R-:W-:Y:S01]  /*0340*/  LOP3.LUT R22, R22, 0x1000, RZ, 0x3c, !PT ;  /* 0x0000100016167812 */ /* 0x000fe200078e3cff */
[----:B------:R-:W0:Y:S01]  /*0350*/  LDCU UR6, c[0x0][0x398] ;  /* 0x00007300ff0677ac */ /* 0x000e220008000800 */
[----:B------:R-:W-:-:S03]  /*0360*/  IADD3 R25, PT, PT, R25, 0x20, RZ ;  /* 0x0000002019197810 */ /* 0x000fc60007ffe0ff */
[----:B------:R-:W-:Y:S02]  /*0370*/  IMAD.IADD R22, R21, 0x1, R22 ;  /* 0x0000000115167824 */ /* 0x000fe400078e0216 */
[----:B------:R-:W-:-:S03]  /*0380*/  IMAD R31, R25, 0x4, R5 ;  /* 0x00000004191f7824 */ /* 0x000fc600078e0205 */
[----:B------:R-:W-:Y:S01]  /*0390*/  LEA R22, R3, R22, 0x4 ;  /* 0x0000001603167211 */ /* 0x000fe200078e20ff */
[----:B------:R-:W-:Y:S01]  /*03a0*/  UIADD3 UR4, UPT, UPT, UR4, 0x20, URZ ;  /* 0x0000002004047890 */ /* 0x000fe2000fffe0ff */
[----:B---3--:R1:W-:Y:S04]  /*03b0*/  @P0 STS.128 [R24], R8 ;  /* 0x0000000818000388 */ /* 0x0083e80000000c00 */
[----:B------:R-:W-:Y:S04]  /*03c0*/  @P1 STS.128 [R30], RZ ;  /* 0x000000ff1e001388 */ /* 0x000fe80000000c00 */
[----:B--2---:R2:W-:Y:S01]  /*03d0*/  @!P1 STS.128 [R30], R12 ;  /* 0x0000000c1e009388 */ /* 0x0045e20000000c00 */
[----:B-1----:R-:W-:-:S02]  /*03e0*/  SHF.L.U32 R8, R23, 0xe, RZ ;  /* 0x0000000e17087819 */ /* 0x002fc400000006ff */
[----:B------:R-:W-:-:S04]  /*03f0*/  LEA R9, R3, UR5, 0x4 ;  /* 0x0000000503097c11 */ /* 0x000fc8000f8e20ff */
[----:B------:R-:W-:Y:S02]  /*0400*/  IADD3 R24, PT, PT, R9, 0x200, R8 ;  /* 0x0000020009187810 */ /* 0x000fe40007ffe008 */
[----:B------:R-:W-:Y:S01]  /*0410*/  LOP3.LUT R9, R8, 0x4000, RZ, 0x3c, !PT ;  /* 0x0000400008097812 */ /* 0x000fe200078e3cff */
[----:B------:R-:W-:Y:S01]  /*0420*/  BAR.SYNC.DEFER_BLOCKING 0x0 ;  /* 0x0000000000007b1d */ /* 0x000fe20000010000 */
[C---:B------:R-:W-:Y:S01]  /*0430*/  ISETP.GE.AND P0, PT, R25.reuse, UR10, PT ;  /* 0x0000000a19007c0c */ /* 0x040fe2000bf06270 */
[----:B------:R-:W-:Y:S01]  /*0440*/  IMAD R25, R25, UR10, R0 ;  /* 0x0000000a19197c24 */ /* 0x000fe2000f8e0200 */
[----:B------:R-:W-:Y:S01]  /*0450*/  IADD3 R8, PT, PT, R4, R9, RZ ;  /* 0x0000000904087210 */ /* 0x000fe20007ffe0ff */
[----:B--2---:R-:W-:Y:S01]  /*0460*/  IMAD.WIDE.U32 R30, R31, 0x4, R26 ;  /* 0x000000041f1e7825 */ /* 0x004fe200078e001a */
[----:B------:R-:W-:Y:S02]  /*0470*/  ISETP.LT.U32.AND P1, PT, R16, UR10, !P0 ;  /* 0x0000000a10007c0c */ /* 0x000fe4000c721070 */
[----:B------:R-:W-:Y:S01]  /*0480*/  ISETP.LT.AND P0, PT, R0, UR10, !P0 ;  /* 0x0000000a00007c0c */ /* 0x000fe2000c701270 */
[----:B------:R-:W-:Y:S01]  /*0490*/  IMAD.WIDE R28, R25, 0x4, R28 ;  /* 0x00000004191c7825 */ /* 0x000fe200078e021c */
[----:B------:R-:W-:-:S03]  /*04a0*/  LOP3.LUT R23, R23, 0x1, RZ, 0x3c, !PT ;  /* 0x0000000117177812 */ /* 0x000fc600078e3cff */
[----:B------:R-:W-:Y:S01]  /*04b0*/  IMAD R21, R3, 0x10, R8 ;  /* 0x0000001003157824 */ /* 0x000fe200078e0208 */
[----:B0-----:R-:W-:-:S07]  /*04c0*/  UMOV UR5, 0x4 ;  /* 0x0000000400057882 */ /* 0x001fce0000000000 */
.L_x_2:
[----:B------:R-:W-:-:S09]  /*04d0*/  UISETP.GE.AND UP0, UPT, UR4, UR6, UPT ;  /* 0x000000060400728c */ /* 0x000fd2000bf06270 */
[----:B------:R-:W-:Y:S05]  /*04e0*/  BRA.U UP0, `(.L_x_1) ;  /* 0x0000000100247547 */ /* 0x000fea000b800000 */
[----:B------:R-:W-:Y:S02]  /*04f0*/  CS2R R8, SRZ ;  /* 0x0000000000087805 */ /* 0x000fe4000001ff00 */
[----:B------:R-:W-:Y:S02]  /*0500*/  CS2R R10, SRZ ;  /* 0x00000000000a7805 */ /* 0x000fe4000001ff00 */
[----:B------:R-:W-:Y:S02]  /*0510*/  CS2R R12, SRZ ;  /* 0x00000000000c7805 */ /* 0x000fe4000001ff00 */
[----:B------:R-:W-:Y:S02]  /*0520*/  CS2R R14, SRZ ;  /* 0x00000000000e7805 */ /* 0x000fe4000001ff00 */
[----:B------:R-:W2:Y:S04]  /*0530*/  @P1 LDG.E.128 R8, desc[UR8][R30.64] ;  /* 0x000000081e081981 */ /* 0x000ea8000c1e1d00 */
[----:B------:R-:W3:Y:S04]  /*0540*/  @P0 LDG.E.128 R12, desc[UR8][R28.64] ;  /* 0x000000081c0c0981 */ /* 0x000ee8000c1e1d00 */
[----:B--2---:R0:W-:Y:S04]  /*0550*/  STS.128 [R22], R8 ;  /* 0x0000000816007388 */ /* 0x0041e80000000c00 */
[----:B---3--:R0:W-:Y:S01]  /*0560*/  STS.128 [R21], R12 ;  /* 0x0000000c15007388 */ /* 0x0081e20000000c00 */
[----:B------:R-:W-:Y:S06]  /*0570*/  BAR.SYNC.DEFER_BLOCKING 0x0 ;  /* 0x0000000000007b1d */ /* 0x000fec0000010000 */
.L_x_1:
[----:B0-----:R-:W-:Y:S04]  /*0580*/  LDS R12, [R6+UR5+-0x4] ;  /* 0xfffffc05060c7984 */ /* 0x001fe80008000800 */
[----:B------:R-:W0:Y:S02]  /*0590*/  LDS.128 R8, [R24+-0x200] ;  /* 0xfffe000018087984 */ /* 0x000e240000000c00 */
[C---:B0-----:R-:W-:Y:S01]  /*05a0*/  FFMA R17, R12.reuse, R8, R17 ;  /* 0x000000080c117223 */ /* 0x041fe20000000011 */
[C---:B------:R-:W-:Y:S01]  /*05b0*/  FFMA R18, R12.reuse, R9, R18 ;  /* 0x000000090c127223 */ /* 0x040fe20000000012 */
[C---:B------:R-:W-:Y:S01]  /*05c0*/  FFMA R19, R12.reuse, R10, R19 ;  /* 0x0000000a0c137223 */ /* 0x040fe20000000013 */
[----:B------:R-:W-:Y:S02]  /*05d0*/  FFMA R12, R12, R11, R20 ;  /* 0x0000000b0c0c7223 */ /* 0x000fe40000000014 */
[----:B------:R-:W-:Y:S01]  /*05e0*/  LDS R20, [R6+UR5] ;  /* 0x0000000506147984 */ /* 0x000fe20008000800 */
[----:B------:R-:W-:-:S03]  /*05f0*/  UIADD3 UR5, UPT, UPT, UR5, 0x8, URZ ;  /* 0x0000000805057890 */ /* 0x000fc6000fffe0ff */
[----:B------:R0:W1:Y:S01]  /*0600*/  LDS.128 R8, [R24] ;  /* 0x0000000018087984 */ /* 0x0000620000000c00 */
[----:B------:R-:W-:Y:S01]  /*0610*/  UISETP.NE.AND UP0, UPT, UR5, 0x84, UPT ;  /* 0x000000840500788c */ /* 0x000fe2000bf05270 */
[----:B0-----:R-:W-:Y:S02]  /*0620*/  VIADD R24, R24, 0x400 ;  /* 0x0000040018187836 */ /* 0x001fe40000000000 */
[C---:B-1----:R-:W-:Y:S01]  /*0630*/  FFMA R17, R20.reuse, R8, R17 ;  /* 0x0000000814117223 */ /* 0x042fe20000000011 */
[C---:B------:R-:W-:Y:S01]  /*0640*/  FFMA R18, R20.reuse, R9, R18 ;  /* 0x0000000914127223 */ /* 0x040fe20000000012 */
[C---:B------:R-:W-:Y:S01]  /*0650*/  FFMA R19, R20.reuse, R10, R19 ;  /* 0x0000000a14137223 */ /* 0x040fe20000000013 */
[----:B------:R-:W-:-:S03]  /*0660*/  FFMA R20, R20, R11, R12 ;  /* 0x0000000b14147223 */ /* 0x000fc6000000000c */
[----:B------:R-:W-:Y:S05]  /*0670*/  BRA.U UP0, `(.L_x_2) ;  /* 0xfffffffd00947547 */ /* 0x000fea000b83ffff */
[----:B------:R-:W-:Y:S01]  /*0680*/  BAR.SYNC.DEFER_BLOCKING 0x0 ;  /* 0x0000000000007b1d */ /* 0x000fe20000010000 */
[----:B------:R-:W-:-:S09]  /*0690*/  UISETP.GE.AND UP0, UPT, UR4, UR6, UPT ;  /* 0x000000060400728c */ /* 0x000fd2000bf06270 */
[----:B------:R-:W-:Y:S05]  /*06a0*/  BRA.U !UP0, `(.L_x_3) ;  /* 0xfffffff908c07547 */ /* 0x000fea000b83ffff */
.L_x_0:
[----:B------:R-:W-:-:S04]  /*06b0*/  VIMNMX R0, PT, PT, R16, R7, !PT ;  /* 0x0000000710007248 */ /* 0x000fc80007fe0100 */
[----:B------:R-:W-:-:S13]  /*06c0*/  ISETP.GE.AND P0, PT, R0, UR6, PT ;  /* 0x0000000600007c0c */ /* 0x000fda000bf06270 */
[----:B------:R-:W-:Y:S05]  /*06d0*/  @P0 EXIT ;  /* 0x000000000000094d */ /* 0x000fea0003800000 */
[----:B------:R-:W0:Y:S01]  /*06e0*/  LDC.64 R2, c[0x0][0x390] ;  /* 0x0000e400ff027b82 */ /* 0x000e220000000a00 */
[C---:B------:R-:W-:Y:S01]  /*06f0*/  VIADD R4, R7.reuse, 0x2 ;  /* 0x0000000207047836 */ /* 0x040fe20000000000 */
[C---:B------:R-:W-:Y:S01]  /*0700*/  IADD3 R0, PT, PT, R7.reuse, 0x1, RZ ;  /* 0x0000000107007810 */ /* 0x040fe20007ffe0ff */
[----:B------:R-:W-:Y:S01]  /*0710*/  IMAD R5, R16, UR6, R7 ;  /* 0x0000000610057c24 */ /* 0x000fe2000f8e0207 */
[----:B------:R-:W-:Y:S02]  /*0720*/  IADD3 R7, PT, PT, R7, 0x3, RZ ;  /* 0x0000000307077810 */ /* 0x000fe40007ffe0ff */
[----:B------:R-:W-:Y:S02]  /*0730*/  ISETP.GE.AND P0, PT, R0, UR6, PT ;  /* 0x0000000600007c0c */ /* 0x000fe4000bf06270 */
[----:B------:R-:W-:Y:S02]  /*0740*/  ISETP.GE.AND P1, PT, R4, UR6, PT ;  /* 0x0000000604007c0c */ /* 0x000fe4000bf26270 */
[----:B------:R-:W-:Y:S01]  /*0750*/  ISETP.GE.AND P2, PT, R7, UR6, PT ;  /* 0x0000000607007c0c */ /* 0x000fe2000bf46270 */
[----:B0-----:R-:W-:-:S05]  /*0760*/  IMAD.WIDE.U32 R2, R5, 0x4, R2 ;  /* 0x0000000405027825 */ /* 0x001fca00078e0002 */
[----:B------:R0:W-:Y:S04]  /*0770*/  STG.E desc[UR8][R2.64], R17 ;  /* 0x0000001102007986 */ /* 0x0001e8000c101908 */
[----:B------:R0:W-:Y:S04]  /*0780*/  @!P0 STG.E desc[UR8][R2.64+0x4], R18 ;  /* 0x0000041202008986 */ /* 0x0001e8000c101908 */
[----:B------:R0:W-:Y:S01]  /*0790*/  @!P1 STG.E desc[UR8][R2.64+0x8], R19 ;  /* 0x0000081302009986 */ /* 0x0001e2000c101908 */
[----:B------:R-:W-:Y:S05]  /*07a0*/  @P2 EXIT ;  /* 0x000000000000294d */ /* 0x000fea0003800000 */
[----:B------:R-:W-:Y:S01]  /*07b0*/  STG.E desc[UR8][R2.64+0xc], R20 ;  /* 0x00000c1402007986 */ /* 0x000fe2000c101908 */
[----:B------:R-:W-:Y:S05]  /*07c0*/  EXIT ;  /* 0x000000000000794d */ /* 0x000fea0003800000 */
.L_x_4:
[----:B------:R-:W-:-:S00]  /*07d0*/  BRA `(.L_x_4) ;  /* 0xfffffffc00fc7947 */ /* 0x000fc0000383ffff */
[----:B------:R-:W-:-:S00]  /*07e0*/  NOP ;  /* 0x0000000000007918 */ /* 0x000fc00000000000 */
        /* <DEDUP_REMOVED lines=9> */
.L_x_5:


//--------------------- .nv.shared._Z21matrixMulSharedKernelPfS_S_i --------------------------
	.section	.nv.shared._Z21matrixMulSharedKernelPfS_S_i,"aw",@nobits
	.sectionflags	@""
	.align	4
.nv.shared._Z21matrixMulSharedKernelPfS_S_i:
	.zero		41984


//--------------------- .nv.shared.reserved.0     --------------------------
	.section	.nv.shared.reserved.0,"aw",@nobits
	.weak		__nv_reservedSMEM_offset_0_alias
	.size		__nv_reservedSMEM_offset_0_alias, 0, 64
	.other		__nv_reservedSMEM_offset_0_alias,@"STO_CUDA_RESERVED_SHARED STV_DEFAULT"
__nv_reservedSMEM_offset_0_alias:
	.zero		0
	.zero		64


//--------------------- .nv.constant0._Z21matrixMulSharedKernelPfS_S_i --------------------------
	.section	.nv.constant0._Z21matrixMulSharedKernelPfS_S_i,"a",@progbits
	.sectionflags	@""
	.align	4
.nv.constant0._Z21matrixMulSharedKernelPfS_S_i:
	.zero		924


//--------------------- SYMBOLS --------------------------

	.type		.nv.reservedSmem.offset0,@object
	.size		.nv.reservedSmem.offset0,0x4
	.type		.nv.reservedSmem.cap,@object
	.size		.nv.reservedSmem.cap,0x4
